//
// Generated by NVIDIA NVVM Compiler
//
// Compiler Build ID: CL-36424714
// Cuda compilation tools, release 13.0, V13.0.88
// Based on NVVM 20.0.0
//

.version 9.0
.target sm_100
.address_size 64

	// .globl	_Z12blastnKernelPKcS0_PiS1_iiiP4Seed
// _ZZ12blastnKernelPKcS0_PiS1_iiiP4SeedE13localBestSeed_$_0 has been demoted
// _ZZ12blastnKernelPKcS0_PiS1_iiiP4SeedE13localBestSeed_$_1 has been demoted
// _ZZ12blastnKernelPKcS0_PiS1_iiiP4SeedE13localBestSeed_$_2 has been demoted

.visible .entry _Z12blastnKernelPKcS0_PiS1_iiiP4Seed(
	.param .u64 .ptr .align 1 _Z12blastnKernelPKcS0_PiS1_iiiP4Seed_param_0,
	.param .u64 .ptr .align 1 _Z12blastnKernelPKcS0_PiS1_iiiP4Seed_param_1,
	.param .u64 .ptr .align 1 _Z12blastnKernelPKcS0_PiS1_iiiP4Seed_param_2,
	.param .u64 .ptr .align 1 _Z12blastnKernelPKcS0_PiS1_iiiP4Seed_param_3,
	.param .u32 _Z12blastnKernelPKcS0_PiS1_iiiP4Seed_param_4,
	.param .u32 _Z12blastnKernelPKcS0_PiS1_iiiP4Seed_param_5,
	.param .u32 _Z12blastnKernelPKcS0_PiS1_iiiP4Seed_param_6,
	.param .u64 .ptr .align 1 _Z12blastnKernelPKcS0_PiS1_iiiP4Seed_param_7
)
{
	.reg .pred 	%p<32>;
	.reg .b16 	%rs<7>;
	.reg .b32 	%r<90>;
	.reg .b64 	%rd<35>;
	// demoted variable
	.shared .align 4 .u32 _ZZ12blastnKernelPKcS0_PiS1_iiiP4SeedE13localBestSeed_$_0;
	// demoted variable
	.shared .align 4 .u32 _ZZ12blastnKernelPKcS0_PiS1_iiiP4SeedE13localBestSeed_$_1;
	// demoted variable
	.shared .align 4 .u32 _ZZ12blastnKernelPKcS0_PiS1_iiiP4SeedE13localBestSeed_$_2;
	ld.param.u64 	%rd13, [_Z12blastnKernelPKcS0_PiS1_iiiP4Seed_param_0];
	ld.param.u64 	%rd14, [_Z12blastnKernelPKcS0_PiS1_iiiP4Seed_param_1];
	ld.param.u64 	%rd11, [_Z12blastnKernelPKcS0_PiS1_iiiP4Seed_param_2];
	ld.param.u64 	%rd12, [_Z12blastnKernelPKcS0_PiS1_iiiP4Seed_param_3];
	ld.param.u32 	%r45, [_Z12blastnKernelPKcS0_PiS1_iiiP4Seed_param_5];
	ld.param.u32 	%r46, [_Z12blastnKernelPKcS0_PiS1_iiiP4Seed_param_6];
	ld.param.u64 	%rd15, [_Z12blastnKernelPKcS0_PiS1_iiiP4Seed_param_7];
	cvta.to.global.u64 	%rd1, %rd15;
	cvta.to.global.u64 	%rd2, %rd14;
	cvta.to.global.u64 	%rd3, %rd13;
	mov.u32 	%r1, %ctaid.x;
	mov.u32 	%r2, %tid.x;
	setp.eq.s32 	%p1, %r1, 0;
	@%p1 bra 	$L__BB0_32;
	setp.ne.s32 	%p2, %r2, 0;
	@%p2 bra 	$L__BB0_3;
	mov.b32 	%r47, 0;
	st.shared.u32 	[_ZZ12blastnKernelPKcS0_PiS1_iiiP4SeedE13localBestSeed_$_0], %r47;
	st.shared.u32 	[_ZZ12blastnKernelPKcS0_PiS1_iiiP4SeedE13localBestSeed_$_1], %r47;
	st.shared.u32 	[_ZZ12blastnKernelPKcS0_PiS1_iiiP4SeedE13localBestSeed_$_2], %r1;
$L__BB0_3:
	cvta.to.global.u64 	%rd16, %rd12;
	bar.sync 	0;
	cvta.to.global.u64 	%rd17, %rd11;
	mul.wide.u32 	%rd18, %r1, 4;
	add.s64 	%rd19, %rd17, %rd18;
	ld.global.s32 	%rd4, [%rd19];
	add.s64 	%rd20, %rd16, %rd18;
	ld.global.u32 	%r3, [%rd20];
	ld.global.u32 	%r4, [%rd16];
	sub.s32 	%r5, %r3, %r45;
	setp.gt.s32 	%p3, %r2, %r5;
	@%p3 bra 	$L__BB0_29;
	setp.lt.s32 	%p4, %r4, %r45;
	mov.u32 	%r6, %ntid.x;
	ld.shared.u32 	%r71, [_ZZ12blastnKernelPKcS0_PiS1_iiiP4SeedE13localBestSeed_$_1];
	@%p4 bra 	$L__BB0_29;
	setp.lt.s32 	%p5, %r45, 1;
	@%p5 bra 	$L__BB0_19;
	sub.s32 	%r55, %r4, %r45;
	add.s32 	%r8, %r55, 1;
	neg.s32 	%r9, %r45;
	cvt.u32.u64 	%r57, %rd4;
	mov.u32 	%r70, %r2;
$L__BB0_7:
	add.s32 	%r58, %r70, %r57;
	cvt.s64.s32 	%rd26, %r58;
	add.s64 	%rd5, %rd2, %rd26;
	mov.b32 	%r73, 0;
$L__BB0_8:
	cvt.u64.u32 	%rd27, %r73;
	add.s64 	%rd33, %rd3, %rd27;
	mov.u64 	%rd34, %rd5;
	mov.u32 	%r74, %r9;
$L__BB0_9:
	ld.global.u8 	%rs3, [%rd33];
	ld.global.u8 	%rs4, [%rd34];
	setp.ne.s16 	%p17, %rs3, %rs4;
	@%p17 bra 	$L__BB0_17;
	add.s32 	%r74, %r74, 1;
	setp.ne.s32 	%p18, %r74, 0;
	add.s64 	%rd34, %rd34, 1;
	add.s64 	%rd33, %rd33, 1;
	@%p18 bra 	$L__BB0_9;
	setp.ge.s32 	%p19, %r70, %r3;
	setp.ge.s32 	%p20, %r73, %r4;
	mov.b32 	%r76, 0;
	or.pred  	%p21, %p20, %p19;
	@%p21 bra 	$L__BB0_15;
	mov.b32 	%r75, 0;
	mov.u32 	%r76, %r75;
$L__BB0_13:
	add.s32 	%r19, %r75, %r73;
	add.s32 	%r20, %r75, %r70;
	cvt.u64.u32 	%rd28, %r19;
	add.s64 	%rd29, %rd3, %rd28;
	ld.global.u8 	%rs5, [%rd29];
	cvt.s64.s32 	%rd30, %r20;
	add.s64 	%rd31, %rd30, %rd4;
	add.s64 	%rd32, %rd2, %rd31;
	ld.global.u8 	%rs6, [%rd32];
	setp.eq.s16 	%p22, %rs5, %rs6;
	selp.b32 	%r61, 2, -1, %p22;
	add.s32 	%r76, %r61, %r76;
	setp.lt.s32 	%p23, %r76, %r46;
	@%p23 bra 	$L__BB0_15;
	add.s32 	%r75, %r75, 1;
	add.s32 	%r62, %r19, 1;
	setp.lt.s32 	%p24, %r62, %r4;
	add.s32 	%r63, %r20, 1;
	setp.lt.s32 	%p25, %r63, %r3;
	and.pred  	%p26, %p24, %p25;
	@%p26 bra 	$L__BB0_13;
$L__BB0_15:
	setp.le.s32 	%p27, %r76, %r71;
	@%p27 bra 	$L__BB0_17;
	st.shared.u32 	[_ZZ12blastnKernelPKcS0_PiS1_iiiP4SeedE13localBestSeed_$_0], %r73;
	st.shared.u32 	[_ZZ12blastnKernelPKcS0_PiS1_iiiP4SeedE13localBestSeed_$_1], %r76;
	st.shared.u32 	[_ZZ12blastnKernelPKcS0_PiS1_iiiP4SeedE13localBestSeed_$_2], %r1;
	mov.u32 	%r71, %r76;
$L__BB0_17:
	add.s32 	%r73, %r73, 1;
	setp.ne.s32 	%p28, %r73, %r8;
	@%p28 bra 	$L__BB0_8;
	add.s32 	%r70, %r70, %r6;
	setp.gt.s32 	%p29, %r70, %r5;
	@%p29 bra 	$L__BB0_29;
	bra.uni 	$L__BB0_7;
$L__BB0_19:
	sub.s32 	%r48, %r4, %r45;
	add.s32 	%r28, %r48, 1;
	mov.u32 	%r81, %r2;
$L__BB0_20:
	mov.b32 	%r84, 0;
$L__BB0_21:
	setp.ge.s32 	%p6, %r81, %r3;
	setp.ge.s32 	%p7, %r84, %r4;
	mov.b32 	%r87, 0;
	or.pred  	%p8, %p7, %p6;
	@%p8 bra 	$L__BB0_25;
	mov.b32 	%r85, 0;
	mov.u32 	%r87, %r85;
	bra.uni 	$L__BB0_24;
$L__BB0_23:
	add.s32 	%r85, %r85, 1;
	add.s32 	%r53, %r37, 1;
	setp.ge.s32 	%p11, %r53, %r4;
	add.s32 	%r54, %r38, 1;
	setp.ge.s32 	%p12, %r54, %r3;
	or.pred  	%p13, %p11, %p12;
	@%p13 bra 	$L__BB0_25;
$L__BB0_24:
	add.s32 	%r37, %r85, %r84;
	add.s32 	%r38, %r85, %r81;
	cvt.u64.u32 	%rd21, %r37;
	add.s64 	%rd22, %rd3, %rd21;
	ld.global.u8 	%rs1, [%rd22];
	cvt.s64.s32 	%rd23, %r38;
	add.s64 	%rd24, %rd23, %rd4;
	add.s64 	%rd25, %rd2, %rd24;
	ld.global.u8 	%rs2, [%rd25];
	setp.eq.s16 	%p9, %rs1, %rs2;
	selp.b32 	%r52, 2, -1, %p9;
	add.s32 	%r87, %r52, %r87;
	setp.ge.s32 	%p10, %r87, %r46;
	@%p10 bra 	$L__BB0_23;
$L__BB0_25:
	setp.le.s32 	%p14, %r87, %r71;
	@%p14 bra 	$L__BB0_27;
	st.shared.u32 	[_ZZ12blastnKernelPKcS0_PiS1_iiiP4SeedE13localBestSeed_$_0], %r84;
	st.shared.u32 	[_ZZ12blastnKernelPKcS0_PiS1_iiiP4SeedE13localBestSeed_$_1], %r87;
	st.shared.u32 	[_ZZ12blastnKernelPKcS0_PiS1_iiiP4SeedE13localBestSeed_$_2], %r1;
	mov.u32 	%r71, %r87;
$L__BB0_27:
	add.s32 	%r84, %r84, 1;
	setp.ne.s32 	%p15, %r84, %r28;
	@%p15 bra 	$L__BB0_21;
	add.s32 	%r81, %r81, %r6;
	setp.le.s32 	%p16, %r81, %r5;
	@%p16 bra 	$L__BB0_20;
$L__BB0_29:
	setp.ne.s32 	%p30, %r2, 0;
	bar.sync 	0;
	@%p30 bra 	$L__BB0_32;
	ld.shared.u32 	%r64, [_ZZ12blastnKernelPKcS0_PiS1_iiiP4SeedE13localBestSeed_$_1];
	atom.global.max.s32 	%r65, [%rd1+4], %r64;
	ld.global.u32 	%r66, [%rd1+4];
	setp.ne.s32 	%p31, %r66, %r64;
	@%p31 bra 	$L__BB0_32;
	ld.shared.u32 	%r67, [_ZZ12blastnKernelPKcS0_PiS1_iiiP4SeedE13localBestSeed_$_0];
	st.global.u32 	[%rd1], %r67;
	ld.shared.u32 	%r68, [_ZZ12blastnKernelPKcS0_PiS1_iiiP4SeedE13localBestSeed_$_2];
	st.global.u32 	[%rd1+8], %r68;
$L__BB0_32:
	ret;

}


// ===== COMPILED SASS (sm_100) =====

	.target	sm_100

	.elftype	@"ET_EXEC"


//--------------------- .note.nv.tkinfo           --------------------------
	.section	.note.nv.tkinfo,"",@"SHT_NOTE"
	.sectionflags	@"SHF_NOTE_NV_TKINFO"
	.tkinfo
        /*0018*/ 	.word	0x00000002
        /*0030*/ 	.string	""
        /*0030*/ 	.string	"ptxas"
        /*0030*/ 	.string	"Cuda compilation tools, release 13.0, V13.0.88"
        /*0030*/ 	.string	"Build cuda_13.0.r13.0/compiler.36424714_0"
        /*0030*/ 	.string	"-arch sm_100 -m 64 "



//--------------------- .note.nv.cuinfo           --------------------------
	.section	.note.nv.cuinfo,"",@"SHT_NOTE"
	.sectionflags	@"SHF_NOTE_NV_CUINFO"
        /*0018*/ 	.short	0x0002
        /*001a*/ 	.short	0x0064
        /*001c*/ 	.short	0x0082
	.zero		2


//--------------------- .nv.info                  --------------------------
	.section	.nv.info,"",@"SHT_CUDA_INFO"
	.align	4


	//----- nvinfo : EIATTR_REGCOUNT
	.align		4
        /*0000*/ 	.byte	0x04, 0x2f
        /*0002*/ 	.short	(.L_1 - .L_0)
	.align		4
.L_0:
        /*0004*/ 	.word	index@(_Z12blastnKernelPKcS0_PiS1_iiiP4Seed)
        /*0008*/ 	.word	0x0000001c


	//----- nvinfo : EIATTR_FRAME_SIZE
	.align		4
.L_1:
        /*000c*/ 	.byte	0x04, 0x11
        /*000e*/ 	.short	(.L_3 - .L_2)
	.align		4
.L_2:
        /*0010*/ 	.word	index@(_Z12blastnKernelPKcS0_PiS1_iiiP4Seed)
        /*0014*/ 	.word	0x00000000


	//----- nvinfo : EIATTR_MIN_STACK_SIZE
	.align		4
.L_3:
        /*0018*/ 	.byte	0x04, 0x12
        /*001a*/ 	.short	(.L_5 - .L_4)
	.align		4
.L_4:
        /*001c*/ 	.word	index@(_Z12blastnKernelPKcS0_PiS1_iiiP4Seed)
        /*0020*/ 	.word	0x00000000
.L_5:


//--------------------- .nv.compat                --------------------------
	.section	.nv.compat,"",@"SHT_CUDA_COMPAT_INFO"
	.align	4
        /*0000*/ 	.byte	0x02, 0x09, 0x00, 0x00, 0x02, 0x02, 0x01, 0x00, 0x02, 0x05, 0x05, 0x00, 0x03, 0x07, 0x01, 0x01
        /*0010*/ 	.byte	0x02, 0x03, 0x00, 0x00, 0x02, 0x06, 0x01, 0x00, 0x04, 0x0b, 0x08, 0x00, 0x09, 0x00, 0x00, 0x00
        /*0020*/ 	.byte	0x00, 0x00, 0x00, 0x00


//--------------------- .nv.info._Z12blastnKernelPKcS0_PiS1_iiiP4Seed --------------------------
	.section	.nv.info._Z12blastnKernelPKcS0_PiS1_iiiP4Seed,"",@"SHT_CUDA_INFO"
	.sectionflags	@""
	.align	4


	//----- nvinfo : EIATTR_CUDA_API_VERSION
	.align		4
        /*0000*/ 	.byte	0x04, 0x37
        /*0002*/ 	.short	(.L_7 - .L_6)
.L_6:
        /*0004*/ 	.word	0x00000082


	//----- nvinfo : EIATTR_KPARAM_INFO
	.align		4
.L_7:
        /*0008*/ 	.byte	0x04, 0x17
        /*000a*/ 	.short	(.L_9 - .L_8)
.L_8:
        /*000c*/ 	.word	0x00000000
        /*0010*/ 	.short	0x0007
        /*0012*/ 	.short	0x0030
        /*0014*/ 	.byte	0x00, 0xf5, 0x21, 0x00


	//----- nvinfo : EIATTR_KPARAM_INFO
	.align		4
.L_9:
        /*0018*/ 	.byte	0x04, 0x17
        /*001a*/ 	.short	(.L_11 - .L_10)
.L_10:
        /*001c*/ 	.word	0x00000000
        /*0020*/ 	.short	0x0006
        /*0022*/ 	.short	0x0028
        /*0024*/ 	.byte	0x00, 0xf0, 0x11, 0x00


	//----- nvinfo : EIATTR_KPARAM_INFO
	.align		4
.L_11:
        /*0028*/ 	.byte	0x04, 0x17
        /*002a*/ 	.short	(.L_13 - .L_12)
.L_12:
        /*002c*/ 	.word	0x00000000
        /*0030*/ 	.short	0x0005
        /*0032*/ 	.short	0x0024
        /*0034*/ 	.byte	0x00, 0xf0, 0x11, 0x00


	//----- nvinfo : EIATTR_KPARAM_INFO
	.align		4
.L_13:
        /*0038*/ 	.byte	0x04, 0x17
        /*003a*/ 	.short	(.L_15 - .L_14)
.L_14:
        /*003c*/ 	.word	0x00000000
        /*0040*/ 	.short	0x0004
        /*0042*/ 	.short	0x0020
        /*0044*/ 	.byte	0x00, 0xf0, 0x11, 0x00


	//----- nvinfo : EIATTR_KPARAM_INFO
	.align		4
.L_15:
        /*0048*/ 	.byte	0x04, 0x17
        /*004a*/ 	.short	(.L_17 - .L_16)
.L_16:
        /*004c*/ 	.word	0x00000000
        /*0050*/ 	.short	0x0003
        /*0052*/ 	.short	0x0018
        /*0054*/ 	.byte	0x00, 0xf5, 0x21, 0x00


	//----- nvinfo : EIATTR_KPARAM_INFO
	.align		4
.L_17:
        /*0058*/ 	.byte	0x04, 0x17
        /*005a*/ 	.short	(.L_19 - .L_18)
.L_18:
        /*005c*/ 	.word	0x00000000
        /*0060*/ 	.short	0x0002
        /*0062*/ 	.short	0x0010
        /*0064*/ 	.byte	0x00, 0xf5, 0x21, 0x00


	//----- nvinfo : EIATTR_KPARAM_INFO
	.align		4
.L_19:
        /*0068*/ 	.byte	0x04, 0x17
        /*006a*/ 	.short	(.L_21 - .L_20)
.L_20:
        /*006c*/ 	.word	0x00000000
        /*0070*/ 	.short	0x0001
        /*0072*/ 	.short	0x0008
        /*0074*/ 	.byte	0x00, 0xf5, 0x21, 0x00


	//----- nvinfo : EIATTR_KPARAM_INFO
	.align		4
.L_21:
        /*0078*/ 	.byte	0x04, 0x17
        /*007a*/ 	.short	(.L_23 - .L_22)
.L_22:
        /*007c*/ 	.word	0x00000000
        /*0080*/ 	.short	0x0000
        /*0082*/ 	.short	0x0000
        /*0084*/ 	.byte	0x00, 0xf5, 0x21, 0x00


	//----- nvinfo : EIATTR_SPARSE_MMA_MASK
	.align		4
.L_23:
        /*0088*/ 	.byte	0x03, 0x50
        /*008a*/ 	.short	0x0000


	//----- nvinfo : EIATTR_MAXREG_COUNT
	.align		4
        /*008c*/ 	.byte	0x03, 0x1b
        /*008e*/ 	.short	0x00ff


	//----- nvinfo : EIATTR_NUM_BARRIERS
	.align		4
        /*0090*/ 	.byte	0x02, 0x4c
        /*0092*/ 	.byte	0x01
	.zero		1


	//----- nvinfo : EIATTR_MERCURY_ISA_VERSION
	.align		4
        /*0094*/ 	.byte	0x03, 0x5f
        /*0096*/ 	.short	0x0101


	//----- nvinfo : EIATTR_UNUSED_LOAD_BYTE_OFFSET
	.align		4
        /*0098*/ 	.byte	0x04, 0x44
        /*009a*/ 	.short	(.L_25 - .L_24)


	//   ....[0]....
.L_24:
        /*009c*/ 	.word	0x00000ab0
        /*00a0*/ 	.word	0x00000fff


	//----- nvinfo : EIATTR_VRC_CTA_INIT_COUNT
	.align		4
.L_25:
        /*00a4*/ 	.byte	0x02, 0x4a
	.zero		1
	.zero		1


	//----- nvinfo : EIATTR_EXIT_INSTR_OFFSETS
	.align		4
        /*00a8*/ 	.byte	0x04, 0x1c
        /*00aa*/ 	.short	(.L_27 - .L_26)


	//   ....[0]....
.L_26:
        /*00ac*/ 	.word	0x00000030


	//   ....[1]....
        /*00b0*/ 	.word	0x00000a60


	//   ....[2]....
        /*00b4*/ 	.word	0x00000b40


	//   ....[3]....
        /*00b8*/ 	.word	0x00000b70


	//----- nvinfo : EIATTR_CRS_STACK_SIZE
	.align		4
.L_27:
        /*00bc*/ 	.byte	0x04, 0x1e
        /*00be*/ 	.short	(.L_29 - .L_28)
.L_28:
        /*00c0*/ 	.word	0x00000000


	//----- nvinfo : EIATTR_CBANK_PARAM_SIZE
	.align		4
.L_29:
        /*00c4*/ 	.byte	0x03, 0x19
        /*00c6*/ 	.short	0x0038


	//----- nvinfo : EIATTR_PARAM_CBANK
	.align		4
        /*00c8*/ 	.byte	0x04, 0x0a
        /*00ca*/ 	.short	(.L_31 - .L_30)
	.align		4
.L_30:
        /*00cc*/ 	.word	index@(.nv.constant0._Z12blastnKernelPKcS0_PiS1_iiiP4Seed)
        /*00d0*/ 	.short	0x0380
        /*00d2*/ 	.short	0x0038


	//----- nvinfo : EIATTR_SW_WAR
	.align		4
.L_31:
        /*00d4*/ 	.byte	0x04, 0x36
        /*00d6*/ 	.short	(.L_33 - .L_32)
.L_32:
        /*00d8*/ 	.word	0x00000008
.L_33:


//--------------------- .nv.callgraph             --------------------------
	.section	.nv.callgraph,"",@"SHT_CUDA_CALLGRAPH"
	.align	4
	.sectionentsize	8
	.align		4
        /*0000*/ 	.word	0x00000000
	.align		4
        /*0004*/ 	.word	0xffffffff
	.align		4
        /*0008*/ 	.word	0x00000000
	.align		4
        /*000c*/ 	.word	0xfffffffe
	.align		4
        /*0010*/ 	.word	0x00000000
	.align		4
        /*0014*/ 	.word	0xfffffffd
	.align		4
        /*0018*/ 	.word	0x00000000
	.align		4
        /*001c*/ 	.word	0xfffffffc


//--------------------- .text._Z12blastnKernelPKcS0_PiS1_iiiP4Seed --------------------------
	.section	.text._Z12blastnKernelPKcS0_PiS1_iiiP4Seed,"ax",@progbits
	.align	128
        .global         _Z12blastnKernelPKcS0_PiS1_iiiP4Seed
        .type           _Z12blastnKernelPKcS0_PiS1_iiiP4Seed,@function
        .size           _Z12blastnKernelPKcS0_PiS1_iiiP4Seed,(.L_x_19 - _Z12blastnKernelPKcS0_PiS1_iiiP4Seed)
        .other          _Z12blastnKernelPKcS0_PiS1_iiiP4Seed,@"STO_CUDA_ENTRY STV_DEFAULT"
_Z12blastnKernelPKcS0_PiS1_iiiP4Seed:
.text._Z12blastnKernelPKcS0_PiS1_iiiP4Seed:
[----:B------:R-:W-:Y:S01]  /*0000*/  LDC R1, c[0x0][0x37c] ;  /* 0x0000df00ff017b82 */ /* 0x000fe20000000800 */
[----:B------:R-:W0:Y:S02]  /*0010*/  S2R R0, SR_CTAID.X ;  /* 0x0000000000007919 */ /* 0x000e240000002500 */
[----:B0-----:R-:W-:-:S13]  /*0020*/  ISETP.NE.AND P0, PT, R0, RZ, PT ;  /* 0x000000ff0000720c */ /* 0x001fda0003f05270 */
[----:B------:R-:W-:Y:S05]  /*0030*/  @!P0 EXIT ;  /* 0x000000000000894d */ /* 0x000fea0003800000 */
[----:B------:R-:W0:Y:S01]  /*0040*/  S2R R8, SR_TID.X ;  /* 0x0000000000087919 */ /* 0x000e220000002100 */
[----:B------:R-:W1:Y:S01]  /*0050*/  LDC.64 R2, c[0x0][0x398] ;  /* 0x0000e600ff027b82 */ /* 0x000e620000000a00 */
[----:B------:R-:W2:Y:S07]  /*0060*/  LDCU.64 UR6, c[0x0][0x358] ;  /* 0x00006b00ff0677ac */ /* 0x000eae0008000a00 */
[----:B------:R-:W3:Y:S01]  /*0070*/  LDC R16, c[0x0][0x3a4] ;  /* 0x0000e900ff107b82 */ /* 0x000ee20000000800 */
[----:B-1----:R-:W-:Y:S01]  /*0080*/  IMAD.WIDE.U32 R2, R0, 0x4, R2 ;  /* 0x0000000400027825 */ /* 0x002fe200078e0002 */
[----:B0-----:R-:W-:-:S13]  /*0090*/  ISETP.NE.AND P0, PT, R8, RZ, PT ;  /* 0x000000ff0800720c */ /* 0x001fda0003f05270 */
[----:B------:R-:W0:Y:S01]  /*00a0*/  @!P0 S2R R7, SR_CgaCtaId ;  /* 0x0000000000078919 */ /* 0x000e220000008800 */
[----:B------:R-:W-:-:S04]  /*00b0*/  @!P0 MOV R4, 0x400 ;  /* 0x0000040000048802 */ /* 0x000fc80000000f00 */
[----:B0-----:R-:W-:Y:S02]  /*00c0*/  @!P0 LEA R7, R7, R4, 0x18 ;  /* 0x0000000407078211 */ /* 0x001fe400078ec0ff */
[----:B------:R-:W0:Y:S03]  /*00d0*/  LDC.64 R4, c[0x0][0x390] ;  /* 0x0000e400ff047b82 */ /* 0x000e260000000a00 */
[----:B------:R1:W-:Y:S04]  /*00e0*/  @!P0 STS.64 [R7], RZ ;  /* 0x000000ff07008388 */ /* 0x0003e80000000a00 */
[----:B------:R1:W-:Y:S01]  /*00f0*/  @!P0 STS [R7+0x8], R0 ;  /* 0x0000080007008388 */ /* 0x0003e20000000800 */
[----:B------:R-:W-:Y:S06]  /*0100*/  BAR.SYNC.DEFER_BLOCKING 0x0 ;  /* 0x0000000000007b1d */ /* 0x000fec0000010000 */
[----:B--2---:R-:W3:Y:S01]  /*0110*/  LDG.E R9, desc[UR6][R2.64] ;  /* 0x0000000602097981 */ /* 0x004ee2000c1e1900 */
[----:B------:R-:W-:Y:S01]  /*0120*/  BSSY.RECONVERGENT B2, `(.L_x_0) ;  /* 0x0000090000027945 */ /* 0x000fe20003800200 */
[----:B---3--:R-:W-:-:S05]  /*0130*/  IMAD.IADD R11, R9, 0x1, -R16 ;  /* 0x00000001090b7824 */ /* 0x008fca00078e0a10 */
[----:B------:R-:W-:-:S13]  /*0140*/  ISETP.GT.AND P0, PT, R8, R11, PT ;  /* 0x0000000b0800720c */ /* 0x000fda0003f04270 */
[----:B01----:R-:W-:Y:S05]  /*0150*/  @P0 BRA `(.L_x_1) ;  /* 0x0000000800300947 */ /* 0x003fea0003800000 */
[----:B------:R-:W0:Y:S02]  /*0160*/  LDC.64 R2, c[0x0][0x398] ;  /* 0x0000e600ff027b82 */ /* 0x000e240000000a00 */
[----:B0-----:R-:W2:Y:S06]  /*0170*/  LDG.E R13, desc[UR6][R2.64] ;  /* 0x00000006020d7981 */ /* 0x001eac000c1e1900 */
[----:B------:R-:W0:Y:S01]  /*0180*/  S2UR UR5, SR_CgaCtaId ;  /* 0x00000000000579c3 */ /* 0x000e220000008800 */
[----:B------:R-:W-:-:S07]  /*0190*/  UMOV UR4, 0x400 ;  /* 0x0000040000047882 */ /* 0x000fce0000000000 */
[----:B------:R-:W1:Y:S01]  /*01a0*/  LDC R10, c[0x0][0x360] ;  /* 0x0000d800ff0a7b82 */ /* 0x000e620000000800 */
[----:B0-----:R-:W-:Y:S01]  /*01b0*/  ULEA UR4, UR5, UR4, 0x18 ;  /* 0x0000000405047291 */ /* 0x001fe2000f8ec0ff */
[----:B--2---:R-:W-:-:S13]  /*01c0*/  ISETP.GE.AND P0, PT, R13, R16, PT ;  /* 0x000000100d00720c */ /* 0x004fda0003f06270 */
[----:B-1----:R-:W-:Y:S05]  /*01d0*/  @!P0 BRA `(.L_x_1) ;  /* 0x0000000800108947 */ /* 0x002fea0003800000 */
[----:B------:R-:W-:Y:S01]  /*01e0*/  IMAD.WIDE.U32 R2, R0, 0x4, R4 ;  /* 0x0000000400027825 */ /* 0x000fe200078e0004 */
[----:B------:R-:W0:Y:S04]  /*01f0*/  LDS R14, [UR4+0x4] ;  /* 0x00000404ff0e7984 */ /* 0x000e280008000800 */
[----:B------:R-:W2:Y:S01]  /*0200*/  LDG.E R12, desc[UR6][R2.64] ;  /* 0x00000006020c7981 */ /* 0x000ea2000c1e1900 */
[----:B------:R-:W-:Y:S02]  /*0210*/  ISETP.GE.AND P0, PT, R16, 0x1, PT ;  /* 0x000000011000780c */ /* 0x000fe40003f06270 */
[----:B--2---:R-:W-:-:S11]  /*0220*/  SHF.R.S32.HI R15, RZ, 0x1f, R12 ;  /* 0x0000001fff0f7819 */ /* 0x004fd6000001140c */
[----:B0-----:R-:W-:Y:S05]  /*0230*/  @!P0 BRA `(.L_x_2) ;  /* 0x00000004003c8947 */ /* 0x001fea0003800000 */
[----:B------:R-:W-:Y:S01]  /*0240*/  BSSY.RECONVERGENT B1, `(.L_x_3) ;  /* 0x000004d000017945 */ /* 0x000fe20003800200 */
[--C-:B------:R-:W-:Y:S01]  /*0250*/  IADD3 R17, PT, PT, R13, 0x1, -R16.reuse ;  /* 0x000000010d117810 */ /* 0x100fe20007ffe810 */
[----:B------:R-:W-:Y:S02]  /*0260*/  IMAD.MOV R16, RZ, RZ, -R16 ;  /* 0x000000ffff107224 */ /* 0x000fe400078e0a10 */
[----:B------:R-:W-:-:S07]  /*0270*/  IMAD.MOV.U32 R19, RZ, RZ, R8 ;  /* 0x000000ffff137224 */ /* 0x000fce00078e0008 */
.L_x_12:
[----:B------:R-:W0:Y:S01]  /*0280*/  LDCU.64 UR4, c[0x0][0x388] ;  /* 0x00007100ff0477ac */ /* 0x000e220008000a00 */
[----:B------:R-:W-:Y:S02]  /*0290*/  IMAD.IADD R20, R12, 0x1, R19 ;  /* 0x000000010c147824 */ /* 0x000fe400078e0213 */
[----:B------:R-:W-:-:S03]  /*02a0*/  IMAD.MOV.U32 R2, RZ, RZ, RZ ;  /* 0x000000ffff027224 */ /* 0x000fc600078e00ff */
[----:B0-----:R-:W-:-:S04]  /*02b0*/  IADD3 R18, P0, PT, R20, UR4, RZ ;  /* 0x0000000414127c10 */ /* 0x001fc8000ff1e0ff */
[----:B------:R-:W-:-:S09]  /*02c0*/  LEA.HI.X.SX32 R20, R20, UR5, 0x1, P0 ;  /* 0x0000000514147c11 */ /* 0x000fd200080f0eff */
.L_x_11:
[----:B------:R-:W0:Y:S01]  /*02d0*/  LDCU.64 UR4, c[0x0][0x380] ;  /* 0x00007000ff0477ac */ /* 0x000e220008000a00 */
[----:B------:R-:W-:Y:S04]  /*02e0*/  BSSY.RECONVERGENT B0, `(.L_x_4) ;  /* 0x000003c000007945 */ /* 0x000fe80003800200 */
[----:B------:R-:W-:Y:S01]  /*02f0*/  BSSY.RELIABLE B3, `(.L_x_5) ;  /* 0x0000014000037945 */ /* 0x000fe20003800100 */
[----:B------:R-:W-:Y:S02]  /*0300*/  IMAD.MOV.U32 R6, RZ, RZ, R18 ;  /* 0x000000ffff067224 */ /* 0x000fe400078e0012 */
[----:B------:R-:W-:Y:S02]  /*0310*/  IMAD.MOV.U32 R21, RZ, RZ, R20 ;  /* 0x000000ffff157224 */ /* 0x000fe400078e0014 */
[----:B------:R-:W-:Y:S01]  /*0320*/  IMAD.MOV.U32 R3, RZ, RZ, R16 ;  /* 0x000000ffff037224 */ /* 0x000fe200078e0010 */
[----:B0-----:R-:W-:-:S05]  /*0330*/  IADD3 R22, P0, PT, R2, UR4, RZ ;  /* 0x0000000402167c10 */ /* 0x001fca000ff1e0ff */
[----:B------:R-:W-:-:S08]  /*0340*/  IMAD.X R5, RZ, RZ, UR5, P0 ;  /* 0x00000005ff057e24 */ /* 0x000fd000080e06ff */
.L_x_7:
[----:B------:R-:W-:Y:S02]  /*0350*/  IMAD.MOV.U32 R4, RZ, RZ, R22 ;  /* 0x000000ffff047224 */ /* 0x000fe400078e0016 */
[----:B------:R-:W-:-:S04]  /*0360*/  IMAD.MOV.U32 R7, RZ, RZ, R21 ;  /* 0x000000ffff077224 */ /* 0x000fc800078e0015 */
[----:B------:R-:W2:Y:S04]  /*0370*/  LDG.E.U8 R4, desc[UR6][R4.64] ;  /* 0x0000000604047981 */ /* 0x000ea8000c1e1100 */
[----:B------:R-:W2:Y:S02]  /*0380*/  LDG.E.U8 R7, desc[UR6][R6.64] ;  /* 0x0000000606077981 */ /* 0x000ea4000c1e1100 */
[----:B--2---:R-:W-:-:S13]  /*0390*/  ISETP.NE.AND P0, PT, R4, R7, PT ;  /* 0x000000070400720c */ /* 0x004fda0003f05270 */
[----:B------:R-:W-:Y:S05]  /*03a0*/  @P0 BREAK.RELIABLE B3 ;  /* 0x0000000000030942 */ /* 0x000fea0003800100 */
[----:B------:R-:W-:Y:S05]  /*03b0*/  @P0 BRA `(.L_x_6) ;  /* 0x0000000000b80947 */ /* 0x000fea0003800000 */
[----:B------:R-:W-:Y:S01]  /*03c0*/  VIADD R3, R3, 0x1 ;  /* 0x0000000103037836 */ /* 0x000fe20000000000 */
[----:B------:R-:W-:Y:S02]  /*03d0*/  IADD3 R6, P1, PT, R6, 0x1, RZ ;  /* 0x0000000106067810 */ /* 0x000fe40007f3e0ff */
[----:B------:R-:W-:Y:S02]  /*03e0*/  IADD3 R22, P2, PT, R22, 0x1, RZ ;  /* 0x0000000116167810 */ /* 0x000fe40007f5e0ff */
[----:B------:R-:W-:Y:S01]  /*03f0*/  ISETP.NE.AND P0, PT, R3, RZ, PT ;  /* 0x000000ff0300720c */ /* 0x000fe20003f05270 */
[----:B------:R-:W-:Y:S02]  /*0400*/  IMAD.X R21, RZ, RZ, R21, P1 ;  /* 0x000000ffff157224 */ /* 0x000fe400008e0615 */
[----:B------:R-:W-:-:S10]  /*0410*/  IMAD.X R5, RZ, RZ, R5, P2 ;  /* 0x000000ffff057224 */ /* 0x000fd400010e0605 */
[----:B------:R-:W-:Y:S05]  /*0420*/  @P0 BRA `(.L_x_7) ;  /* 0xfffffffc00c80947 */ /* 0x000fea000383ffff */
[----:B------:R-:W-:Y:S05]  /*0430*/  BSYNC.RELIABLE B3 ;  /* 0x0000000000037941 */ /* 0x000fea0003800100 */
.L_x_5:
[----:B------:R-:W-:Y:S01]  /*0440*/  ISETP.GE.AND P0, PT, R19, R9, PT ;  /* 0x000000091300720c */ /* 0x000fe20003f06270 */
[----:B------:R-:W-:Y:S01]  /*0450*/  BSSY.RECONVERGENT B3, `(.L_x_8) ;  /* 0x000001d000037945 */ /* 0x000fe20003800200 */
[----:B------:R-:W-:Y:S02]  /*0460*/  IMAD.MOV.U32 R3, RZ, RZ, RZ ;  /* 0x000000ffff037224 */ /* 0x000fe400078e00ff */
[----:B------:R-:W-:-:S13]  /*0470*/  ISETP.GE.OR P0, PT, R2, R13, P0 ;  /* 0x0000000d0200720c */ /* 0x000fda0000706670 */
[----:B------:R-:W-:Y:S05]  /*0480*/  @P0 BRA `(.L_x_9) ;  /* 0x0000000000640947 */ /* 0x000fea0003800000 */
[----:B------:R-:W-:Y:S02]  /*0490*/  IMAD.MOV.U32 R21, RZ, RZ, RZ ;  /* 0x000000ffff157224 */ /* 0x000fe400078e00ff */
[----:B------:R-:W-:-:S07]  /*04a0*/  IMAD.MOV.U32 R3, RZ, RZ, RZ ;  /* 0x000000ffff037224 */ /* 0x000fce00078e00ff */
.L_x_10:
[----:B------:R-:W0:Y:S01]  /*04b0*/  LDCU.128 UR8, c[0x0][0x380] ;  /* 0x00007000ff0877ac */ /* 0x000e220008000c00 */
[C---:B------:R-:W-:Y:S02]  /*04c0*/  IMAD.IADD R25, R21.reuse, 0x1, R19 ;  /* 0x0000000115197824 */ /* 0x040fe400078e0213 */
[----:B------:R-:W-:Y:S01]  /*04d0*/  IMAD.IADD R23, R21, 0x1, R2 ;  /* 0x0000000115177824 */ /* 0x000fe200078e0202 */
[----:B------:R-:W1:Y:S02]  /*04e0*/  LDCU UR4, c[0x0][0x3a8] ;  /* 0x00007500ff0477ac */ /* 0x000e640008000800 */
[----:B------:R-:W-:Y:S02]  /*04f0*/  SHF.R.S32.HI R22, RZ, 0x1f, R25 ;  /* 0x0000001fff167819 */ /* 0x000fe40000011419 */
[----:B0-----:R-:W-:Y:S02]  /*0500*/  IADD3 R4, P1, P2, R25, UR10, R12 ;  /* 0x0000000a19047c10 */ /* 0x001fe4000fa3e00c */
[----:B------:R-:W-:-:S02]  /*0510*/  IADD3 R6, P0, PT, R23, UR8, RZ ;  /* 0x0000000817067c10 */ /* 0x000fc4000ff1e0ff */
[----:B------:R-:W-:-:S03]  /*0520*/  IADD3.X R5, PT, PT, R22, UR11, R15, P1, P2 ;  /* 0x0000000b16057c10 */ /* 0x000fc60008fe440f */
[----:B------:R-:W-:-:S03]  /*0530*/  IMAD.X R7, RZ, RZ, UR9, P0 ;  /* 0x00000009ff077e24 */ /* 0x000fc600080e06ff */
[----:B------:R-:W2:Y:S04]  /*0540*/  LDG.E.U8 R5, desc[UR6][R4.64] ;  /* 0x0000000604057981 */ /* 0x000ea8000c1e1100 */
[----:B------:R-:W2:Y:S01]  /*0550*/  LDG.E.U8 R6, desc[UR6][R6.64] ;  /* 0x0000000606067981 */ /* 0x000ea2000c1e1100 */
[----:B------:R-:W-:Y:S01]  /*0560*/  VIADD R22, R3, 0x2 ;  /* 0x0000000203167836 */ /* 0x000fe20000000000 */
[----:B--2---:R-:W-:-:S13]  /*0570*/  ISETP.NE.AND P0, PT, R6, R5, PT ;  /* 0x000000050600720c */ /* 0x004fda0003f05270 */
[----:B------:R-:W-:-:S04]  /*0580*/  @P0 VIADD R22, R3, 0xffffffff ;  /* 0xffffffff03160836 */ /* 0x000fc80000000000 */
[----:B------:R-:W-:Y:S01]  /*0590*/  IMAD.MOV.U32 R3, RZ, RZ, R22 ;  /* 0x000000ffff037224 */ /* 0x000fe200078e0016 */
[----:B-1----:R-:W-:-:S13]  /*05a0*/  ISETP.GE.AND P0, PT, R22, UR4, PT ;  /* 0x0000000416007c0c */ /* 0x002fda000bf06270 */
[----:B------:R-:W-:Y:S05]  /*05b0*/  @!P0 BRA `(.L_x_9) ;  /* 0x0000000000188947 */ /* 0x000fea0003800000 */
[----:B------:R-:W-:Y:S01]  /*05c0*/  VIADD R4, R23, 0x1 ;  /* 0x0000000117047836 */ /* 0x000fe20000000000 */
[----:B------:R-:W-:Y:S01]  /*05d0*/  IADD3 R6, PT, PT, R25, 0x1, RZ ;  /* 0x0000000119067810 */ /* 0x000fe20007ffe0ff */
[----:B------:R-:W-:-:S03]  /*05e0*/  VIADD R21, R21, 0x1 ;  /* 0x0000000115157836 */ /* 0x000fc60000000000 */
[----:B------:R-:W-:Y:S02]  /*05f0*/  ISETP.GE.AND P0, PT, R4, R13, PT ;  /* 0x0000000d0400720c */ /* 0x000fe40003f06270 */
[----:B------:R-:W-:-:S13]  /*0600*/  ISETP.LT.AND P1, PT, R6, R9, PT ;  /* 0x000000090600720c */ /* 0x000fda0003f21270 */
[----:B------:R-:W-:Y:S05]  /*0610*/  @!P0 BRA P1, `(.L_x_10) ;  /* 0xfffffffc00a48947 */ /* 0x000fea000083ffff */
.L_x_9:
[----:B------:R-:W-:Y:S05]  /*0620*/  BSYNC.RECONVERGENT B3 ;  /* 0x0000000000037941 */ /* 0x000fea0003800200 */
.L_x_8:
[----:B------:R-:W-:-:S13]  /*0630*/  ISETP.GT.AND P0, PT, R3, R14, PT ;  /* 0x0000000e0300720c */ /* 0x000fda0003f04270 */
[----:B------:R-:W0:Y:S01]  /*0640*/  @P0 S2R R5, SR_CgaCtaId ;  /* 0x0000000000050919 */ /* 0x000e220000008800 */
[----:B------:R-:W-:Y:S01]  /*0650*/  @P0 MOV R4, 0x400 ;  /* 0x0000040000040802 */ /* 0x000fe20000000f00 */
[----:B------:R-:W-:-:S03]  /*0660*/  @P0 IMAD.MOV.U32 R14, RZ, RZ, R3 ;  /* 0x000000ffff0e0224 */ /* 0x000fc600078e0003 */
[----:B0-----:R-:W-:-:S05]  /*0670*/  @P0 LEA R5, R5, R4, 0x18 ;  /* 0x0000000405050211 */ /* 0x001fca00078ec0ff */
[----:B------:R0:W-:Y:S04]  /*0680*/  @P0 STS.64 [R5], R2 ;  /* 0x0000000205000388 */ /* 0x0001e80000000a00 */
[----:B------:R0:W-:Y:S02]  /*0690*/  @P0 STS [R5+0x8], R0 ;  /* 0x0000080005000388 */ /* 0x0001e40000000800 */
.L_x_6:
[----:B------:R-:W-:Y:S05]  /*06a0*/  BSYNC.RECONVERGENT B0 ;  /* 0x0000000000007941 */ /* 0x000fea0003800200 */
.L_x_4:
[----:B0-----:R-:W-:-:S05]  /*06b0*/  VIADD R2, R2, 0x1 ;  /* 0x0000000102027836 */ /* 0x001fca0000000000 */
[----:B------:R-:W-:-:S13]  /*06c0*/  ISETP.NE.AND P0, PT, R2, R17, PT ;  /* 0x000000110200720c */ /* 0x000fda0003f05270 */
[----:B------:R-:W-:Y:S05]  /*06d0*/  @P0 BRA `(.L_x_11) ;  /* 0xfffffff800fc0947 */ /* 0x000fea000383ffff */
[----:B------:R-:W-:-:S05]  /*06e0*/  IMAD.IADD R19, R10, 0x1, R19 ;  /* 0x000000010a137824 */ /* 0x000fca00078e0213 */
[----:B------:R-:W-:-:S13]  /*06f0*/  ISETP.GT.AND P0, PT, R19, R11, PT ;  /* 0x0000000b1300720c */ /* 0x000fda0003f04270 */
[----:B------:R-:W-:Y:S05]  /*0700*/  @!P0 BRA `(.L_x_12) ;  /* 0xfffffff800dc8947 */ /* 0x000fea000383ffff */
[----:B------:R-:W-:Y:S05]  /*0710*/  BSYNC.RECONVERGENT B1 ;  /* 0x0000000000017941 */ /* 0x000fea0003800200 */
.L_x_3:
[----:B------:R-:W-:Y:S05]  /*0720*/  BRA `(.L_x_1) ;  /* 0x0000000000bc7947 */ /* 0x000fea0003800000 */
.L_x_2:
[----:B------:R-:W-:Y:S01]  /*0730*/  IADD3 R23, PT, PT, R13, 0x1, -R16 ;  /* 0x000000010d177810 */ /* 0x000fe20007ffe810 */
[----:B------:R-:W-:-:S07]  /*0740*/  IMAD.MOV.U32 R16, RZ, RZ, R8 ;  /* 0x000000ffff107224 */ /* 0x000fce00078e0008 */
.L_x_17:
[----:B------:R-:W-:-:S07]  /*0750*/  IMAD.MOV.U32 R2, RZ, RZ, RZ ;  /* 0x000000ffff027224 */ /* 0x000fce00078e00ff */
.L_x_16:
[----:B------:R-:W-:Y:S01]  /*0760*/  ISETP.GE.AND P0, PT, R16, R9, PT ;  /* 0x000000091000720c */ /* 0x000fe20003f06270 */
[----:B------:R-:W-:Y:S01]  /*0770*/  BSSY.RECONVERGENT B0, `(.L_x_13) ;  /* 0x000001d000007945 */ /* 0x000fe20003800200 */
[----:B------:R-:W-:Y:S02]  /*0780*/  IMAD.MOV.U32 R3, RZ, RZ, RZ ;  /* 0x000000ffff037224 */ /* 0x000fe400078e00ff */
[----:B------:R-:W-:-:S13]  /*0790*/  ISETP.GE.OR P0, PT, R2, R13, P0 ;  /* 0x0000000d0200720c */ /* 0x000fda0000706670 */
[----:B------:R-:W-:Y:S05]  /*07a0*/  @P0 BRA `(.L_x_14) ;  /* 0x0000000000640947 */ /* 0x000fea0003800000 */
[----:B------:R-:W-:Y:S02]  /*07b0*/  IMAD.MOV.U32 R17, RZ, RZ, RZ ;  /* 0x000000ffff117224 */ /* 0x000fe400078e00ff */
[----:B------:R-:W-:-:S07]  /*07c0*/  IMAD.MOV.U32 R3, RZ, RZ, RZ ;  /* 0x000000ffff037224 */ /* 0x000fce00078e00ff */
.L_x_15:
        /* <DEDUP_REMOVED lines=11> */
[----:B------:R-:W-:Y:S02]  /*0880*/  IADD3 R18, PT, PT, R3, 0x2, RZ ;  /* 0x0000000203127810 */ /* 0x000fe40007ffe0ff */
[----:B--2---:R-:W-:-:S13]  /*0890*/  ISETP.NE.AND P0, PT, R4, R7, PT ;  /* 0x000000070400720c */ /* 0x004fda0003f05270 */
[----:B------:R-:W-:-:S04]  /*08a0*/  @P0 VIADD R18, R3, 0xffffffff ;  /* 0xffffffff03120836 */ /* 0x000fc80000000000 */
[----:B------:R-:W-:Y:S01]  /*08b0*/  IMAD.MOV.U32 R3, RZ, RZ, R18 ;  /* 0x000000ffff037224 */ /* 0x000fe200078e0012 */
[----:B-1----:R-:W-:-:S13]  /*08c0*/  ISETP.GE.AND P0, PT, R18, UR4, PT ;  /* 0x0000000412007c0c */ /* 0x002fda000bf06270 */
[----:B------:R-:W-:Y:S05]  /*08d0*/  @!P0 BRA `(.L_x_14) ;  /* 0x0000000000188947 */ /* 0x000fea0003800000 */
[----:B------:R-:W-:Y:S02]  /*08e0*/  VIADD R6, R21, 0x1 ;  /* 0x0000000115067836 */ /* 0x000fe40000000000 */
[----:B------:R-:W-:Y:S02]  /*08f0*/  VIADD R4, R19, 0x1 ;  /* 0x0000000113047836 */ /* 0x000fe40000000000 */
[----:B------:R-:W-:Y:S01]  /*0900*/  VIADD R17, R17, 0x1 ;  /* 0x0000000111117836 */ /* 0x000fe20000000000 */
[----:B------:R-:W-:-:S04]  /*0910*/  ISETP.GE.AND P0, PT, R6, R9, PT ;  /* 0x000000090600720c */ /* 0x000fc80003f06270 */
[----:B------:R-:W-:-:S13]  /*0920*/  ISETP.GE.OR P0, PT, R4, R13, P0 ;  /* 0x0000000d0400720c */ /* 0x000fda0000706670 */
[----:B------:R-:W-:Y:S05]  /*0930*/  @!P0 BRA `(.L_x_15) ;  /* 0xfffffffc00a48947 */ /* 0x000fea000383ffff */
.L_x_14:
[----:B------:R-:W-:Y:S05]  /*0940*/  BSYNC.RECONVERGENT B0 ;  /* 0x0000000000007941 */ /* 0x000fea0003800200 */
.L_x_13:
[----:B------:R-:W-:-:S13]  /*0950*/  ISETP.GT.AND P0, PT, R3, R14, PT ;  /* 0x0000000e0300720c */ /* 0x000fda0003f04270 */
[----:B------:R-:W0:Y:S01]  /*0960*/  @P0 S2R R5, SR_CgaCtaId ;  /* 0x0000000000050919 */ /* 0x000e220000008800 */
[----:B------:R-:W-:Y:S01]  /*0970*/  @P0 MOV R4, 0x400 ;  /* 0x0000040000040802 */ /* 0x000fe20000000f00 */
[----:B------:R-:W-:-:S03]  /*0980*/  @P0 IMAD.MOV.U32 R14, RZ, RZ, R3 ;  /* 0x000000ffff0e0224 */ /* 0x000fc600078e0003 */
[----:B0-----:R-:W-:-:S05]  /*0990*/  @P0 LEA R5, R5, R4, 0x18 ;  /* 0x0000000405050211 */ /* 0x001fca00078ec0ff */
[----:B------:R0:W-:Y:S04]  /*09a0*/  @P0 STS.64 [R5], R2 ;  /* 0x0000000205000388 */ /* 0x0001e80000000a00 */
[----:B------:R1:W-:Y:S01]  /*09b0*/  @P0 STS [R5+0x8], R0 ;  /* 0x0000080005000388 */ /* 0x0003e20000000800 */
[----:B0-----:R-:W-:-:S05]  /*09c0*/  VIADD R2, R2, 0x1 ;  /* 0x0000000102027836 */ /* 0x001fca0000000000 */
[----:B------:R-:W-:-:S13]  /*09d0*/  ISETP.NE.AND P1, PT, R2, R23, PT ;  /* 0x000000170200720c */ /* 0x000fda0003f25270 */
[----:B-1----:R-:W-:Y:S05]  /*09e0*/  @P1 BRA `(.L_x_16) ;  /* 0xfffffffc005c1947 */ /* 0x002fea000383ffff */
[----:B------:R-:W-:-:S05]  /*09f0*/  IMAD.IADD R16, R10, 0x1, R16 ;  /* 0x000000010a107824 */ /* 0x000fca00078e0210 */
[----:B------:R-:W-:-:S13]  /*0a00*/  ISETP.GT.AND P0, PT, R16, R11, PT ;  /* 0x0000000b1000720c */ /* 0x000fda0003f04270 */
[----:B------:R-:W-:Y:S05]  /*0a10*/  @!P0 BRA `(.L_x_17) ;  /* 0xfffffffc004c8947 */ /* 0x000fea000383ffff */
.L_x_1:
[----:B------:R-:W-:Y:S05]  /*0a20*/  BSYNC.RECONVERGENT B2 ;  /* 0x0000000000027941 */ /* 0x000fea0003800200 */
.L_x_0:
[----:B------:R-:W-:Y:S05]  /*0a30*/  WARPSYNC.ALL ;  /* 0x0000000000007948 */ /* 0x000fea0003800000 */
[----:B------:R-:W-:Y:S01]  /*0a40*/  BAR.SYNC.DEFER_BLOCKING 0x0 ;  /* 0x0000000000007b1d */ /* 0x000fe20000010000 */
[----:B------:R-:W-:-:S13]  /*0a50*/  ISETP.NE.AND P0, PT, R8, RZ, PT ;  /* 0x000000ff0800720c */ /* 0x000fda0003f05270 */
[----:B------:R-:W-:Y:S05]  /*0a60*/  @P0 EXIT ;  /* 0x000000000000094d */ /* 0x000fea0003800000 */
[----:B------:R-:W0:Y:S01]  /*0a70*/  S2UR UR5, SR_CgaCtaId ;  /* 0x00000000000579c3 */ /* 0x000e220000008800 */
[----:B------:R-:W-:-:S07]  /*0a80*/  UMOV UR4, 0x400 ;  /* 0x0000040000047882 */ /* 0x000fce0000000000 */
[----:B------:R-:W1:Y:S01]  /*0a90*/  LDC.64 R2, c[0x0][0x3b0] ;  /* 0x0000ec00ff027b82 */ /* 0x000e620000000a00 */
[----:B0-----:R-:W-:-:S09]  /*0aa0*/  ULEA UR4, UR5, UR4, 0x18 ;  /* 0x0000000405047291 */ /* 0x001fd2000f8ec0ff */
[----:B------:R-:W0:Y:S02]  /*0ab0*/  LDS.128 R8, [UR4] ;  /* 0x00000004ff087984 */ /* 0x000e240008000c00 */
[----:B------:R-:W2:Y:S02]  /*0ac0*/  LDCU.64 UR4, c[0x0][0x3b0] ;  /* 0x00007600ff0477ac */ /* 0x000ea40008000a00 */
[----:B--2---:R-:W-:-:S04]  /*0ad0*/  UIADD3 UR4, UP0, UPT, UR4, 0x4, URZ ;  /* 0x0000000404047890 */ /* 0x004fc8000ff1e0ff */
[----:B------:R-:W-:Y:S02]  /*0ae0*/  UIADD3.X UR5, UPT, UPT, URZ, UR5, URZ, UP0, !UPT ;  /* 0x00000005ff057290 */ /* 0x000fe400087fe4ff */
[----:B------:R-:W-:-:S04]  /*0af0*/  IMAD.U32 R4, RZ, RZ, UR4 ;  /* 0x00000004ff047e24 */ /* 0x000fc8000f8e00ff */
[----:B------:R-:W-:-:S05]  /*0b00*/  IMAD.U32 R5, RZ, RZ, UR5 ;  /* 0x00000005ff057e24 */ /* 0x000fca000f8e00ff */
[----:B0-----:R0:W-:Y:S04]  /*0b10*/  REDG.E.MAX.S32.STRONG.GPU desc[UR6][R4.64], R9 ;  /* 0x000000090400798e */ /* 0x0011e8000d12e306 */
[----:B-1----:R-:W2:Y:S02]  /*0b20*/  LDG.E R0, desc[UR6][R2.64+0x4] ;  /* 0x0000040602007981 */ /* 0x002ea4000c1e1900 */
[----:B--2---:R-:W-:-:S13]  /*0b30*/  ISETP.NE.AND P0, PT, R0, R9, PT ;  /* 0x000000090000720c */ /* 0x004fda0003f05270 */
[----:B0-----:R-:W-:Y:S05]  /*0b40*/  @P0 EXIT ;  /* 0x000000000000094d */ /* 0x001fea0003800000 */
[----:B------:R-:W-:Y:S04]  /*0b50*/  STG.E desc[UR6][R2.64], R8 ;  /* 0x0000000802007986 */ /* 0x000fe8000c101906 */
[----:B------:R-:W-:Y:S01]  /*0b60*/  STG.E desc[UR6][R2.64+0x8], R10 ;  /* 0x0000080a02007986 */ /* 0x000fe2000c101906 */
[----:B------:R-:W-:Y:S05]  /*0b70*/  EXIT ;  /* 0x000000000000794d */ /* 0x000fea0003800000 */
.L_x_18:
[----:B------:R-:W-:-:S00]  /*0b80*/  BRA `(.L_x_18) ;  /* 0xfffffffc00fc7947 */ /* 0x000fc0000383ffff */
[----:B------:R-:W-:-:S00]  /*0b90*/  NOP ;  /* 0x0000000000007918 */ /* 0x000fc00000000000 */
        /* <DEDUP_REMOVED lines=14> */
.L_x_19:


//--------------------- .nv.shared._Z12blastnKernelPKcS0_PiS1_iiiP4Seed --------------------------
	.section	.nv.shared._Z12blastnKernelPKcS0_PiS1_iiiP4Seed,"aw",@nobits
	.sectionflags	@""
	.align	4
.nv.shared._Z12blastnKernelPKcS0_PiS1_iiiP4Seed:
	.zero		1036


//--------------------- .nv.shared.reserved.0     --------------------------
	.section	.nv.shared.reserved.0,"aw",@nobits
	.weak		__nv_reservedSMEM_offset_0_alias
	.size		__nv_reservedSMEM_offset_0_alias, 0, 64
	.other		__nv_reservedSMEM_offset_0_alias,@"STO_CUDA_RESERVED_SHARED STV_DEFAULT"
__nv_reservedSMEM_offset_0_alias:
	.zero		0
	.zero		64


//--------------------- .nv.constant0._Z12blastnKernelPKcS0_PiS1_iiiP4Seed --------------------------
	.section	.nv.constant0._Z12blastnKernelPKcS0_PiS1_iiiP4Seed,"a",@progbits
	.sectionflags	@""
	.align	4
.nv.constant0._Z12blastnKernelPKcS0_PiS1_iiiP4Seed:
	.zero		952


//--------------------- SYMBOLS --------------------------

	.type		.nv.reservedSmem.offset0,@object
	.size		.nv.reservedSmem.offset0,0x4
	.type		.nv.reservedSmem.cap,@object
	.size		.nv.reservedSmem.cap,0x4
